	.headerflags	@"EF_CUDA_TEXMODE_UNIFIED EF_CUDA_64BIT_ADDRESS EF_CUDA_ACCELERATORS EF_CUDA_SM90 EF_CUDA_VIRTUAL_SM(EF_CUDA_SM90)"
	.elftype	@"ET_EXEC"


//--------------------- .nv.info                  --------------------------
	.section	.nv.info,"",@"SHT_CUDA_INFO"
	.align	4


	//----- nvinfo : EIATTR_REGCOUNT
	.align		4
        /*0000*/ 	.byte	0x04, 0x2f
        /*0002*/ 	.short	(.L_1 - .L_0)
	.align		4
.L_0:
        /*0004*/ 	.word	index@(triton_poi_fused_native_group_norm_silu_14)
        /*0008*/ 	.word	0x00000020


	//----- nvinfo : EIATTR_MIN_STACK_SIZE
	.align		4
.L_1:
        /*000c*/ 	.byte	0x04, 0x12
        /*000e*/ 	.short	(.L_3 - .L_2)
	.align		4
.L_2:
        /*0010*/ 	.word	index@(triton_poi_fused_native_group_norm_silu_14)
        /*0014*/ 	.word	0x00000000


	//----- nvinfo : EIATTR_FRAME_SIZE
	.align		4
.L_3:
        /*0018*/ 	.byte	0x04, 0x11
        /*001a*/ 	.short	(.L_5 - .L_4)
	.align		4
.L_4:
        /*001c*/ 	.word	index@(triton_poi_fused_native_group_norm_silu_14)
        /*0020*/ 	.word	0x00000000


	//----- nvinfo : EIATTR_MIN_STACK_SIZE
	.align		4
.L_5:
        /*0024*/ 	.byte	0x04, 0x12
        /*0026*/ 	.short	(.L_7 - .L_6)
	.align		4
.L_6:
        /*0028*/ 	.word	index@(triton_poi_fused_native_group_norm_silu_14)
        /*002c*/ 	.word	0x00000000
.L_7:


//--------------------- .nv.info.triton_poi_fused_native_group_norm_silu_14 --------------------------
	.section	.nv.info.triton_poi_fused_native_group_norm_silu_14,"",@"SHT_CUDA_INFO"
	.sectionflags	@""
	.align	4


	//----- nvinfo : EIATTR_CUDA_API_VERSION
	.align		4
        /*0000*/ 	.byte	0x04, 0x37
        /*0002*/ 	.short	(.L_9 - .L_8)
.L_8:
        /*0004*/ 	.word	0x0000007c


	//----- nvinfo : EIATTR_KPARAM_INFO
	.align		4
.L_9:
        /*0008*/ 	.byte	0x04, 0x17
        /*000a*/ 	.short	(.L_11 - .L_10)
.L_10:
        /*000c*/ 	.word	0x00000000
        /*0010*/ 	.short	0x0006
        /*0012*/ 	.short	0x0030
        /*0014*/ 	.byte	0x00, 0xf0, 0x11, 0x00


	//----- nvinfo : EIATTR_KPARAM_INFO
	.align		4
.L_11:
        /*0018*/ 	.byte	0x04, 0x17
        /*001a*/ 	.short	(.L_13 - .L_12)
.L_12:
        /*001c*/ 	.word	0x00000000
        /*0020*/ 	.short	0x0005
        /*0022*/ 	.short	0x0028
        /*0024*/ 	.byte	0x00, 0xf4, 0x21, 0x00


	//----- nvinfo : EIATTR_KPARAM_INFO
	.align		4
.L_13:
        /*0028*/ 	.byte	0x04, 0x17
        /*002a*/ 	.short	(.L_15 - .L_14)
.L_14:
        /*002c*/ 	.word	0x00000000
        /*0030*/ 	.short	0x0004
        /*0032*/ 	.short	0x0020
        /*0034*/ 	.byte	0x00, 0xf4, 0x21, 0x00


	//----- nvinfo : EIATTR_KPARAM_INFO
	.align		4
.L_15:
        /*0038*/ 	.byte	0x04, 0x17
        /*003a*/ 	.short	(.L_17 - .L_16)
.L_16:
        /*003c*/ 	.word	0x00000000
        /*0040*/ 	.short	0x0003
        /*0042*/ 	.short	0x0018
        /*0044*/ 	.byte	0x00, 0xf4, 0x21, 0x00


	//----- nvinfo : EIATTR_KPARAM_INFO
	.align		4
.L_17:
        /*0048*/ 	.byte	0x04, 0x17
        /*004a*/ 	.short	(.L_19 - .L_18)
.L_18:
        /*004c*/ 	.word	0x00000000
        /*0050*/ 	.short	0x0002
        /*0052*/ 	.short	0x0010
        /*0054*/ 	.byte	0x00, 0xf4, 0x21, 0x00


	//----- nvinfo : EIATTR_KPARAM_INFO
	.align		4
.L_19:
        /*0058*/ 	.byte	0x04, 0x17
        /*005a*/ 	.short	(.L_21 - .L_20)
.L_20:
        /*005c*/ 	.word	0x00000000
        /*0060*/ 	.short	0x0001
        /*0062*/ 	.short	0x0008
        /*0064*/ 	.byte	0x00, 0xf4, 0x21, 0x00


	//----- nvinfo : EIATTR_KPARAM_INFO
	.align		4
.L_21:
        /*0068*/ 	.byte	0x04, 0x17
        /*006a*/ 	.short	(.L_23 - .L_22)
.L_22:
        /*006c*/ 	.word	0x00000000
        /*0070*/ 	.short	0x0000
        /*0072*/ 	.short	0x0000
        /*0074*/ 	.byte	0x00, 0xf4, 0x21, 0x00


	//----- nvinfo : EIATTR_SPARSE_MMA_MASK
	.align		4
.L_23:
        /*0078*/ 	.byte	0x03, 0x50
        /*007a*/ 	.short	0x0000


	//----- nvinfo : EIATTR_MAXREG_COUNT
	.align		4
        /*007c*/ 	.byte	0x03, 0x1b
        /*007e*/ 	.short	0x00ff


	//----- nvinfo : EIATTR_EXIT_INSTR_OFFSETS
	.align		4
        /*0080*/ 	.byte	0x04, 0x1c
        /*0082*/ 	.short	(.L_25 - .L_24)


	//   ....[0]....
.L_24:
        /*0084*/ 	.word	0x00000b50


	//----- nvinfo : EIATTR_REQNTID
	.align		4
.L_25:
        /*0088*/ 	.byte	0x04, 0x10
        /*008a*/ 	.short	(.L_27 - .L_26)
.L_26:
        /*008c*/ 	.word	0x00000080
        /*0090*/ 	.word	0x00000001
        /*0094*/ 	.word	0x00000001


	//----- nvinfo : EIATTR_CBANK_PARAM_SIZE
	.align		4
.L_27:
        /*0098*/ 	.byte	0x03, 0x19
        /*009a*/ 	.short	0x0034


	//----- nvinfo : EIATTR_PARAM_CBANK
	.align		4
        /*009c*/ 	.byte	0x04, 0x0a
        /*009e*/ 	.short	(.L_29 - .L_28)
	.align		4
.L_28:
        /*00a0*/ 	.word	index@(.nv.constant0.triton_poi_fused_native_group_norm_silu_14)
        /*00a4*/ 	.short	0x0210
        /*00a6*/ 	.short	0x0034


	//----- nvinfo : EIATTR_SW_WAR
	.align		4
.L_29:
        /*00a8*/ 	.byte	0x04, 0x36
        /*00aa*/ 	.short	(.L_31 - .L_30)
.L_30:
        /*00ac*/ 	.word	0x00000008
.L_31:


//--------------------- .nv.callgraph             --------------------------
	.section	.nv.callgraph,"",@"SHT_CUDA_CALLGRAPH"
	.align	4
	.sectionentsize	8
	.align		4
        /*0000*/ 	.word	0x00000000
	.align		4
        /*0004*/ 	.word	0xffffffff
	.align		4
        /*0008*/ 	.word	0x00000000
	.align		4
        /*000c*/ 	.word	0xfffffffe
	.align		4
        /*0010*/ 	.word	0x00000000
	.align		4
        /*0014*/ 	.word	0xfffffffd
	.align		4
        /*0018*/ 	.word	0x00000000
	.align		4
        /*001c*/ 	.word	0xfffffffc


//--------------------- .text.triton_poi_fused_native_group_norm_silu_14 --------------------------
	.section	.text.triton_poi_fused_native_group_norm_silu_14,"ax",@progbits
	.align	128
        .global         triton_poi_fused_native_group_norm_silu_14
        .type           triton_poi_fused_native_group_norm_silu_14,@function
        .size           triton_poi_fused_native_group_norm_silu_14,(.L_x_1 - triton_poi_fused_native_group_norm_silu_14)
        .other          triton_poi_fused_native_group_norm_silu_14,@"STO_CUDA_ENTRY STV_DEFAULT"
triton_poi_fused_native_group_norm_silu_14:
.text.triton_poi_fused_native_group_norm_silu_14:
[----:B------:R-:W-:Y:S01]  /*0000*/  LDC R1, c[0x0][0x28] ;  /* 0x00000a00ff017b82 */ /* 0x000fe20000000800 */
[----:B------:R-:W1:Y:S07]  /*0010*/  S2R R0, SR_TID.X ;  /* 0x0000000000007919 */ /* 0x000e6e0000002100 */
[----:B------:R-:W2:Y:S01]  /*0020*/  LDC.64 R10, c[0x0][0x220] ;  /* 0x00008800ff0a7b82 */ /* 0x000ea20000000a00 */
[----:B------:R-:W-:Y:S01]  /*0030*/  ULDC.64 UR4, c[0x0][0x208] ;  /* 0x0000820000047ab9 */ /* 0x000fe20000000a00 */
[----:B------:R-:W3:Y:S06]  /*0040*/  S2R R3, SR_CTAID.X ;  /* 0x0000000000037919 */ /* 0x000eec0000002500 */
[----:B------:R-:W4:Y:S08]  /*0050*/  LDC.64 R8, c[0x0][0x218] ;  /* 0x00008600ff087b82 */ /* 0x000f300000000a00 */
[----:B------:R-:W5:Y:S08]  /*0060*/  LDC.64 R14, c[0x0][0x230] ;  /* 0x00008c00ff0e7b82 */ /* 0x000f700000000a00 */
[----:B------:R-:W5:Y:S01]  /*0070*/  LDC.64 R12, c[0x0][0x238] ;  /* 0x00008e00ff0c7b82 */ /* 0x000f620000000a00 */
[----:B-1----:R-:W-:-:S04]  /*0080*/  SHF.L.U32 R0, R0, 0x2, RZ ;  /* 0x0000000200007819 */ /* 0x002fc800000006ff */
[----:B------:R-:W-:Y:S02]  /*0090*/  LOP3.LUT R0, R0, 0x1fc, RZ, 0xc0, !PT ;  /* 0x000001fc00007812 */ /* 0x000fe400078ec0ff */
[----:B---3--:R-:W-:Y:S02]  /*00a0*/  SHF.R.S32.HI R21, RZ, 0x15, R3 ;  /* 0x00000015ff157819 */ /* 0x008fe40000011403 */
[----:B------:R-:W-:Y:S02]  /*00b0*/  LEA R0, R3, R0, 0xa ;  /* 0x0000000003007211 */ /* 0x000fe400078e50ff */
[----:B------:R-:W1:Y:S01]  /*00c0*/  LDC.64 R2, c[0x0][0x228] ;  /* 0x00008a00ff027b82 */ /* 0x000e620000000a00 */
[----:B------:R-:W-:Y:S02]  /*00d0*/  SGXT R21, R21, 0x1 ;  /* 0x000000011515781a */ /* 0x000fe40000000200 */
[----:B----4-:R-:W-:Y:S02]  /*00e0*/  IMAD.WIDE R8, R0, 0x4, R8 ;  /* 0x0000000400087825 */ /* 0x010fe400078e0208 */
[----:B------:R-:W-:-:S02]  /*00f0*/  LEA.HI R4, R21, R0, RZ, 0x8 ;  /* 0x0000000015047211 */ /* 0x000fc400078f40ff */
[----:B------:R-:W-:Y:S02]  /*0100*/  LEA.HI R6, R21, R0, RZ, 0xb ;  /* 0x0000000015067211 */ /* 0x000fe400078f58ff */
[----:B------:R-:W-:Y:S02]  /*0110*/  SHF.R.S32.HI R4, RZ, 0x8, R4 ;  /* 0x00000008ff047819 */ /* 0x000fe40000011404 */
[----:B------:R-:W-:Y:S02]  /*0120*/  SHF.R.S32.HI R29, RZ, 0xb, R6 ;  /* 0x0000000bff1d7819 */ /* 0x000fe40000011406 */
[----:B------:R-:W-:-:S03]  /*0130*/  LEA.HI R5, R4, R4, RZ, 0x8 ;  /* 0x0000000404057211 */ /* 0x000fc600078f40ff */
[----:B--2---:R-:W-:Y:S01]  /*0140*/  IMAD.WIDE R26, R29, 0x4, R10 ;  /* 0x000000041d1a7825 */ /* 0x004fe200078e020a */
[----:B------:R-:W-:-:S04]  /*0150*/  LOP3.LUT R5, R5, 0xffffff00, RZ, 0xc0, !PT ;  /* 0xffffff0005057812 */ /* 0x000fc800078ec0ff */
[----:B------:R-:W-:Y:S01]  /*0160*/  IADD3 R23, R4, -R5, RZ ;  /* 0x8000000504177210 */ /* 0x000fe20007ffe0ff */
[----:B------:R-:W2:Y:S01]  /*0170*/  LDG.E.EL R16, desc[UR4][R26.64] ;  /* 0x000000041a107981 */ /* 0x000ea2000c2e1900 */
[----:B-1----:R-:W-:-:S03]  /*0180*/  IMAD.WIDE R28, R29, 0x4, R2 ;  /* 0x000000041d1c7825 */ /* 0x002fc600078e0202 */
[----:B------:R-:W2:Y:S01]  /*0190*/  LDG.E.128 R4, desc[UR4][R8.64] ;  /* 0x0000000408047981 */ /* 0x000ea2000c1e1d00 */
[C---:B-----5:R-:W-:Y:S01]  /*01a0*/  IMAD.WIDE R24, R23.reuse, 0x4, R14 ;  /* 0x0000000417187825 */ /* 0x060fe200078e020e */
[----:B------:R-:W-:Y:S02]  /*01b0*/  IADD3 R20, R0, 0x200, RZ ;  /* 0x0000020000147810 */ /* 0x000fe40007ffe0ff */
[----:B------:R-:W3:Y:S01]  /*01c0*/  LDG.E.EL R17, desc[UR4][R28.64] ;  /* 0x000000041c117981 */ /* 0x000ee2000c2e1900 */
[----:B0-----:R-:W-:-:S03]  /*01d0*/  IMAD.WIDE R22, R23, 0x4, R12 ;  /* 0x0000000417167825 */ /* 0x001fc600078e020c */
[----:B------:R-:W4:Y:S04]  /*01e0*/  LDG.E.EL R18, desc[UR4][R24.64] ;  /* 0x0000000418127981 */ /* 0x000f28000c2e1900 */
[----:B------:R0:W4:Y:S02]  /*01f0*/  LDG.E.EL R19, desc[UR4][R22.64] ;  /* 0x0000000416137981 */ /* 0x000124000c2e1900 */
[CC--:B0-----:R-:W-:Y:S02]  /*0200*/  LEA.HI R22, R21.reuse, R20.reuse, RZ, 0x8 ;  /* 0x0000001415167211 */ /* 0x0c1fe400078f40ff */
[----:B------:R-:W-:Y:S02]  /*0210*/  LEA.HI R20, R21, R20, RZ, 0xb ;  /* 0x0000001415147211 */ /* 0x000fe400078f58ff */
[----:B------:R-:W-:-:S02]  /*0220*/  SHF.R.S32.HI R27, RZ, 0x8, R22 ;  /* 0x00000008ff1b7819 */ /* 0x000fc40000011416 */
[----:B------:R-:W-:Y:S02]  /*0230*/  SHF.R.S32.HI R23, RZ, 0xb, R20 ;  /* 0x0000000bff177819 */ /* 0x000fe40000011414 */
[----:B------:R-:W-:-:S03]  /*0240*/  LEA.HI R26, R27, R27, RZ, 0x8 ;  /* 0x0000001b1b1a7211 */ /* 0x000fc600078f40ff */
[C---:B------:R-:W-:Y:S01]  /*0250*/  IMAD.WIDE R20, R23.reuse, 0x4, R10 ;  /* 0x0000000417147825 */ /* 0x040fe200078e020a */
[----:B------:R-:W-:Y:S01]  /*0260*/  LOP3.LUT R26, R26, 0xffffff00, RZ, 0xc0, !PT ;  /* 0xffffff001a1a7812 */ /* 0x000fe200078ec0ff */
[----:B------:R-:W5:Y:S02]  /*0270*/  LDG.E.128 R8, desc[UR4][R8.64+0x800] ;  /* 0x0008000408087981 */ /* 0x000f64000c1e1d00 */
[----:B------:R-:W-:Y:S01]  /*0280*/  IMAD.WIDE R2, R23, 0x4, R2 ;  /* 0x0000000417027825 */ /* 0x000fe200078e0202 */
[----:B------:R-:W-:Y:S01]  /*0290*/  IADD3 R27, R27, -R26, RZ ;  /* 0x8000001a1b1b7210 */ /* 0x000fe20007ffe0ff */
[----:B------:R0:W5:Y:S04]  /*02a0*/  LDG.E.EL R20, desc[UR4][R20.64] ;  /* 0x0000000414147981 */ /* 0x000168000c2e1900 */
[C---:B------:R-:W-:Y:S01]  /*02b0*/  IMAD.WIDE R14, R27.reuse, 0x4, R14 ;  /* 0x000000041b0e7825 */ /* 0x040fe200078e020e */
[----:B------:R-:W5:Y:S03]  /*02c0*/  LDG.E.EL R2, desc[UR4][R2.64] ;  /* 0x0000000402027981 */ /* 0x000f66000c2e1900 */
[----:B------:R-:W-:-:S02]  /*02d0*/  IMAD.WIDE R12, R27, 0x4, R12 ;  /* 0x000000041b0c7825 */ /* 0x000fc400078e020c */
[----:B------:R1:W5:Y:S04]  /*02e0*/  LDG.E.EL R14, desc[UR4][R14.64] ;  /* 0x000000040e0e7981 */ /* 0x000368000c2e1900 */
[----:B------:R0:W5:Y:S01]  /*02f0*/  LDG.E.EL R13, desc[UR4][R12.64] ;  /* 0x000000040c0d7981 */ /* 0x000162000c2e1900 */
[----:B--2---:R-:W-:-:S04]  /*0300*/  FADD R4, R4, -R16 ;  /* 0x8000001004047221 */ /* 0x004fc80000000000 */
[----:B---3--:R-:W-:-:S04]  /*0310*/  FMUL R4, R17, R4 ;  /* 0x0000000411047220 */ /* 0x008fc80000400000 */
[----:B----4-:R-:W-:-:S04]  /*0320*/  FFMA R4, R18, R4, R19 ;  /* 0x0000000412047223 */ /* 0x010fc80000000013 */
[----:B0-----:R-:W-:Y:S01]  /*0330*/  FADD R21, RZ, -R4 ;  /* 0x80000004ff157221 */ /* 0x001fe20000000000 */
[--C-:B------:R-:W-:Y:S01]  /*0340*/  FADD R22, R5, -R16.reuse ;  /* 0x8000001005167221 */ /* 0x100fe20000000000 */
[--C-:B------:R-:W-:Y:S02]  /*0350*/  FADD R6, R6, -R16.reuse ;  /* 0x8000001006067221 */ /* 0x100fe40000000000 */
[----:B------:R-:W-:Y:S01]  /*0360*/  FMUL R21, R21, 1.4426950216293334961 ;  /* 0x3fb8aa3b15157820 */ /* 0x000fe20000400000 */
[----:B------:R-:W-:Y:S01]  /*0370*/  FADD R16, R7, -R16 ;  /* 0x8000001007107221 */ /* 0x000fe20000000000 */
[C---:B------:R-:W-:Y:S01]  /*0380*/  FMUL R5, R17.reuse, R22 ;  /* 0x0000001611057220 */ /* 0x040fe20000400000 */
[----:B------:R-:W-:Y:S02]  /*0390*/  FMUL R6, R17, R6 ;  /* 0x0000000611067220 */ /* 0x000fe40000400000 */
[----:B------:R-:W-:Y:S01]  /*03a0*/  FSETP.GEU.AND P4, PT, R21, -126, PT ;  /* 0xc2fc00001500780b */ /* 0x000fe20003f8e000 */
[----:B------:R-:W-:Y:S01]  /*03b0*/  FMUL R7, R17, R16 ;  /* 0x0000001011077220 */ /* 0x000fe20000400000 */
[C-C-:B------:R-:W-:Y:S01]  /*03c0*/  FFMA R5, R18.reuse, R5, R19.reuse ;  /* 0x0000000512057223 */ /* 0x140fe20000000013 */
[----:B------:R-:W-:-:S02]  /*03d0*/  FFMA R6, R18, R6, R19 ;  /* 0x0000000612067223 */ /* 0x000fc40000000013 */
[----:B------:R-:W-:Y:S01]  /*03e0*/  FFMA R7, R18, R7, R19 ;  /* 0x0000000712077223 */ /* 0x000fe20000000013 */
[----:B-1----:R-:W-:Y:S01]  /*03f0*/  FADD R15, RZ, -R5 ;  /* 0x80000005ff0f7221 */ /* 0x002fe20000000000 */
[--C-:B-----5:R-:W-:Y:S01]  /*0400*/  FADD R9, R9, -R20.reuse ;  /* 0x8000001409097221 */ /* 0x120fe20000000000 */
[--C-:B------:R-:W-:Y:S01]  /*0410*/  FADD R19, R10, -R20.reuse ;  /* 0x800000140a137221 */ /* 0x100fe20000000000 */
[--C-:B------:R-:W-:Y:S01]  /*0420*/  FADD R3, R8, -R20.reuse ;  /* 0x8000001408037221 */ /* 0x100fe20000000000 */
[----:B------:R-:W-:Y:S01]  /*0430*/  FADD R11, R11, -R20 ;  /* 0x800000140b0b7221 */ /* 0x000fe20000000000 */
[C---:B------:R-:W-:Y:S01]  /*0440*/  FMUL R8, R2.reuse, R9 ;  /* 0x0000000902087220 */ /* 0x040fe20000400000 */
[C---:B------:R-:W-:Y:S01]  /*0450*/  FMUL R9, R2.reuse, R19 ;  /* 0x0000001302097220 */ /* 0x040fe20000400000 */
[----:B------:R-:W-:Y:S01]  /*0460*/  @!P4 FMUL R21, R21, 0.5 ;  /* 0x3f0000001515c820 */ /* 0x000fe20000400000 */
[C---:B------:R-:W-:Y:S01]  /*0470*/  FMUL R3, R2.reuse, R3 ;  /* 0x0000000302037220 */ /* 0x040fe20000400000 */
[----:B------:R-:W-:Y:S01]  /*0480*/  FADD R16, RZ, -R6 ;  /* 0x80000006ff107221 */ /* 0x000fe20000000000 */
[----:B------:R-:W-:Y:S01]  /*0490*/  FMUL R11, R2, R11 ;  /* 0x0000000b020b7220 */ /* 0x000fe20000400000 */
[----:B------:R-:W-:Y:S01]  /*04a0*/  FMUL R15, R15, 1.4426950216293334961 ;  /* 0x3fb8aa3b0f0f7820 */ /* 0x000fe20000400000 */
[----:B------:R-:W0:Y:S01]  /*04b0*/  MUFU.EX2 R12, R21 ;  /* 0x00000015000c7308 */ /* 0x000e220000000800 */
[C-C-:B------:R-:W-:Y:S01]  /*04c0*/  FFMA R8, R14.reuse, R8, R13.reuse ;  /* 0x000000080e087223 */ /* 0x140fe2000000000d */
[C---:B------:R-:W-:Y:S01]  /*04d0*/  FFMA R9, R14.reuse, R9, R13 ;  /* 0x000000090e097223 */ /* 0x040fe2000000000d */
[----:B------:R-:W-:Y:S01]  /*04e0*/  FADD R17, RZ, -R7 ;  /* 0x80000007ff117221 */ /* 0x000fe20000000000 */
[----:B------:R-:W-:Y:S01]  /*04f0*/  FFMA R3, R14, R3, R13 ;  /* 0x000000030e037223 */ /* 0x000fe2000000000d */
[----:B------:R-:W-:Y:S01]  /*0500*/  FMUL R16, R16, 1.4426950216293334961 ;  /* 0x3fb8aa3b10107820 */ /* 0x000fe20000400000 */
[----:B------:R-:W-:Y:S01]  /*0510*/  FADD R18, RZ, -R8 ;  /* 0x80000008ff127221 */ /* 0x000fe20000000000 */
[----:B------:R-:W-:Y:S01]  /*0520*/  FADD R2, RZ, -R9 ;  /* 0x80000009ff027221 */ /* 0x000fe20000000000 */
[----:B------:R-:W-:Y:S01]  /*0530*/  FFMA R13, R14, R11, R13 ;  /* 0x0000000b0e0d7223 */ /* 0x000fe2000000000d */
[----:B------:R-:W-:Y:S01]  /*0540*/  FSETP.GEU.AND P1, PT, R15, -126, PT ;  /* 0xc2fc00000f00780b */ /* 0x000fe20003f2e000 */
[----:B------:R-:W-:Y:S01]  /*0550*/  FMUL R17, R17, 1.4426950216293334961 ;  /* 0x3fb8aa3b11117820 */ /* 0x000fe20000400000 */
[----:B------:R-:W-:Y:S01]  /*0560*/  FADD R10, RZ, -R3 ;  /* 0x80000003ff0a7221 */ /* 0x000fe20000000000 */
[----:B------:R-:W-:Y:S01]  /*0570*/  FMUL R18, R18, 1.4426950216293334961 ;  /* 0x3fb8aa3b12127820 */ /* 0x000fe20000400000 */
[----:B------:R-:W-:Y:S01]  /*0580*/  FMUL R11, R2, 1.4426950216293334961 ;  /* 0x3fb8aa3b020b7820 */ /* 0x000fe20000400000 */
[----:B------:R-:W-:Y:S01]  /*0590*/  FSETP.GEU.AND P0, PT, R16, -126, PT ;  /* 0xc2fc00001000780b */ /* 0x000fe20003f0e000 */
[----:B------:R-:W-:Y:S01]  /*05a0*/  FADD R2, RZ, -R13 ;  /* 0x8000000dff027221 */ /* 0x000fe20000000000 */
[----:B------:R-:W-:Y:S01]  /*05b0*/  FMUL R10, R10, 1.4426950216293334961 ;  /* 0x3fb8aa3b0a0a7820 */ /* 0x000fe20000400000 */
[----:B------:R-:W-:-:S02]  /*05c0*/  FSETP.GEU.AND P2, PT, R17, -126, PT ;  /* 0xc2fc00001100780b */ /* 0x000fc40003f4e000 */
[----:B------:R-:W-:Y:S01]  /*05d0*/  FSETP.GEU.AND P5, PT, R18, -126, PT ;  /* 0xc2fc00001200780b */ /* 0x000fe20003fae000 */
[----:B------:R-:W-:Y:S01]  /*05e0*/  FMUL R14, R2, 1.4426950216293334961 ;  /* 0x3fb8aa3b020e7820 */ /* 0x000fe20000400000 */
[----:B------:R-:W-:Y:S01]  /*05f0*/  FSETP.GEU.AND P3, PT, R11, -126, PT ;  /* 0xc2fc00000b00780b */ /* 0x000fe20003f6e000 */
[----:B0-----:R-:W-:Y:S01]  /*0600*/  @!P4 FMUL R12, R12, R12 ;  /* 0x0000000c0c0cc220 */ /* 0x001fe20000400000 */
[----:B------:R-:W-:Y:S02]  /*0610*/  FSETP.GEU.AND P6, PT, R10, -126, PT ;  /* 0xc2fc00000a00780b */ /* 0x000fe40003fce000 */
[----:B------:R-:W-:Y:S01]  /*0620*/  FSETP.GEU.AND P4, PT, R14, -126, PT ;  /* 0xc2fc00000e00780b */ /* 0x000fe20003f8e000 */
[----:B------:R-:W-:Y:S01]  /*0630*/  @!P1 FMUL R15, R15, 0.5 ;  /* 0x3f0000000f0f9820 */ /* 0x000fe20000400000 */
[----:B------:R-:W-:-:S03]  /*0640*/  @!P0 FMUL R16, R16, 0.5 ;  /* 0x3f00000010108820 */ /* 0x000fc60000400000 */
[----:B------:R-:W-:Y:S02]  /*0650*/  @!P2 FMUL R17, R17, 0.5 ;  /* 0x3f0000001111a820 */ /* 0x000fe40000400000 */
[----:B------:R-:W0:Y:S01]  /*0660*/  MUFU.EX2 R15, R15 ;  /* 0x0000000f000f7308 */ /* 0x000e220000000800 */
[----:B------:R-:W-:Y:S01]  /*0670*/  @!P5 FMUL R18, R18, 0.5 ;  /* 0x3f0000001212d820 */ /* 0x000fe20000400000 */
[----:B------:R-:W-:Y:S02]  /*0680*/  @!P3 FMUL R11, R11, 0.5 ;  /* 0x3f0000000b0bb820 */ /* 0x000fe40000400000 */
[----:B------:R-:W-:-:S04]  /*0690*/  @!P6 FMUL R10, R10, 0.5 ;  /* 0x3f0000000a0ae820 */ /* 0x000fc80000400000 */
[----:B------:R-:W1:Y:S01]  /*06a0*/  MUFU.EX2 R16, R16 ;  /* 0x0000001000107308 */ /* 0x000e620000000800 */
[----:B------:R-:W-:-:S07]  /*06b0*/  @!P4 FMUL R14, R14, 0.5 ;  /* 0x3f0000000e0ec820 */ /* 0x000fce0000400000 */
[----:B------:R-:W2:Y:S08]  /*06c0*/  MUFU.EX2 R17, R17 ;  /* 0x0000001100117308 */ /* 0x000eb00000000800 */
[----:B------:R-:W3:Y:S01]  /*06d0*/  MUFU.EX2 R18, R18 ;  /* 0x0000001200127308 */ /* 0x000ee20000000800 */
[----:B------:R-:W-:-:S07]  /*06e0*/  FADD R2, R12, 1 ;  /* 0x3f8000000c027421 */ /* 0x000fce0000000000 */
[----:B------:R-:W4:Y:S01]  /*06f0*/  MUFU.EX2 R11, R11 ;  /* 0x0000000b000b7308 */ /* 0x000f220000000800 */
[----:B0-----:R-:W-:-:S07]  /*0700*/  @!P1 FMUL R15, R15, R15 ;  /* 0x0000000f0f0f9220 */ /* 0x001fce0000400000 */
[----:B------:R-:W0:Y:S08]  /*0710*/  MUFU.EX2 R10, R10 ;  /* 0x0000000a000a7308 */ /* 0x000e300000000800 */
[----:B------:R-:W5:Y:S01]  /*0720*/  MUFU.EX2 R19, R14 ;  /* 0x0000000e00137308 */ /* 0x000f620000000800 */
[----:B-1----:R-:W-:Y:S01]  /*0730*/  @!P0 FMUL R16, R16, R16 ;  /* 0x0000001010108220 */ /* 0x002fe20000400000 */
[----:B------:R-:W-:Y:S01]  /*0740*/  FSETP.GT.AND P1, PT, R2, 8.50705917302346158658e+37, PT ;  /* 0x7e8000000200780b */ /* 0x000fe20003f24000 */
[----:B------:R-:W-:Y:S01]  /*0750*/  FADD R12, R15, 1 ;  /* 0x3f8000000f0c7421 */ /* 0x000fe20000000000 */
[----:B--2---:R-:W-:Y:S01]  /*0760*/  @!P2 FMUL R17, R17, R17 ;  /* 0x000000111111a220 */ /* 0x004fe20000400000 */
[----:B------:R-:W-:Y:S01]  /*0770*/  FADD R20, R16, 1 ;  /* 0x3f80000010147421 */ /* 0x000fe20000000000 */
[----:B---3--:R-:W-:Y:S01]  /*0780*/  @!P5 FMUL R18, R18, R18 ;  /* 0x000000121212d220 */ /* 0x008fe20000400000 */
[----:B----4-:R-:W-:Y:S01]  /*0790*/  @!P3 FMUL R11, R11, R11 ;  /* 0x0000000b0b0bb220 */ /* 0x010fe20000400000 */
[----:B------:R-:W-:Y:S01]  /*07a0*/  HFMA2.MMA R15, -RZ, RZ, 1.625, 0 ;  /* 0x3e800000ff0f7435 */ /* 0x000fe200000001ff */
[----:B------:R-:W-:Y:S01]  /*07b0*/  FSETP.GT.AND P0, PT, R12, 8.50705917302346158658e+37, PT ;  /* 0x7e8000000c00780b */ /* 0x000fe20003f04000 */
[----:B------:R-:W-:Y:S01]  /*07c0*/  FADD R16, R17, 1 ;  /* 0x3f80000011107421 */ /* 0x000fe20000000000 */
[----:B0-----:R-:W-:Y:S01]  /*07d0*/  @!P6 FMUL R10, R10, R10 ;  /* 0x0000000a0a0ae220 */ /* 0x001fe20000400000 */
[----:B------:R-:W-:Y:S01]  /*07e0*/  FADD R17, R18, 1 ;  /* 0x3f80000012117421 */ /* 0x000fe20000000000 */
[----:B------:R-:W-:Y:S01]  /*07f0*/  FSETP.GT.AND P2, PT, R20, 8.50705917302346158658e+37, PT ;  /* 0x7e8000001400780b */ /* 0x000fe20003f44000 */
[----:B-----5:R-:W-:Y:S01]  /*0800*/  @!P4 FMUL R19, R19, R19 ;  /* 0x000000131313c220 */ /* 0x020fe20000400000 */
[----:B------:R-:W-:Y:S01]  /*0810*/  FADD R18, R11, 1 ;  /* 0x3f8000000b127421 */ /* 0x000fe20000000000 */
[----:B------:R-:W-:-:S02]  /*0820*/  FADD R21, R10, 1 ;  /* 0x3f8000000a157421 */ /* 0x000fc40000000000 */
[----:B------:R-:W-:Y:S01]  /*0830*/  FADD R22, R19, 1 ;  /* 0x3f80000013167421 */ /* 0x000fe20000000000 */
[----:B------:R-:W-:Y:S01]  /*0840*/  FSETP.GT.AND P6, PT, R16, 8.50705917302346158658e+37, PT ;  /* 0x7e8000001000780b */ /* 0x000fe20003fc4000 */
[----:B------:R-:W-:Y:S01]  /*0850*/  @P1 FMUL R2, R2, 0.25 ;  /* 0x3e80000002021820 */ /* 0x000fe20000400000 */
[----:B------:R-:W-:Y:S02]  /*0860*/  FSETP.GT.AND P4, PT, R17, 8.50705917302346158658e+37, PT ;  /* 0x7e8000001100780b */ /* 0x000fe40003f84000 */
[----:B------:R-:W-:Y:S01]  /*0870*/  FSEL R23, R15, 1, P1 ;  /* 0x3f8000000f177808 */ /* 0x000fe20000800000 */
[----:B------:R-:W-:Y:S01]  /*0880*/  @P0 FMUL R12, R12, 0.25 ;  /* 0x3e8000000c0c0820 */ /* 0x000fe20000400000 */
[----:B------:R-:W-:Y:S01]  /*0890*/  FSETP.GT.AND P3, PT, R18, 8.50705917302346158658e+37, PT ;  /* 0x7e8000001200780b */ /* 0x000fe20003f64000 */
[----:B------:R-:W-:Y:S01]  /*08a0*/  @P2 FMUL R20, R20, 0.25 ;  /* 0x3e80000014142820 */ /* 0x000fe20000400000 */
[----:B------:R-:W-:Y:S01]  /*08b0*/  FSETP.GT.AND P5, PT, R21, 8.50705917302346158658e+37, PT ;  /* 0x7e8000001500780b */ /* 0x000fe20003fa4000 */
[----:B------:R-:W0:Y:S01]  /*08c0*/  LDC.64 R10, c[0x0][0x210] ;  /* 0x00008400ff0a7b82 */ /* 0x000e220000000a00 */
[----:B------:R-:W-:Y:S01]  /*08d0*/  FSETP.GT.AND P1, PT, R22, 8.50705917302346158658e+37, PT ;  /* 0x7e8000001600780b */ /* 0x000fe20003f24000 */
[----:B------:R-:W1:Y:S02]  /*08e0*/  MUFU.RCP R2, R2 ;  /* 0x0000000200027308 */ /* 0x000e640000001000 */
[----:B------:R-:W-:-:S02]  /*08f0*/  @P6 FMUL R16, R16, 0.25 ;  /* 0x3e80000010106820 */ /* 0x000fc40000400000 */
[----:B------:R-:W-:-:S04]  /*0900*/  @P4 FMUL R17, R17, 0.25 ;  /* 0x3e80000011114820 */ /* 0x000fc80000400000 */
[----:B------:R-:W2:Y:S01]  /*0910*/  MUFU.RCP R12, R12 ;  /* 0x0000000c000c7308 */ /* 0x000ea20000001000 */
[----:B------:R-:W-:Y:S01]  /*0920*/  @P3 FMUL R18, R18, 0.25 ;  /* 0x3e80000012123820 */ /* 0x000fe20000400000 */
[----:B------:R-:W-:Y:S02]  /*0930*/  @P5 FMUL R21, R21, 0.25 ;  /* 0x3e80000015155820 */ /* 0x000fe40000400000 */
[----:B------:R-:W-:-:S04]  /*0940*/  @P1 FMUL R22, R22, 0.25 ;  /* 0x3e80000016161820 */ /* 0x000fc80000400000 */
[----:B------:R-:W3:Y:S01]  /*0950*/  MUFU.RCP R14, R20 ;  /* 0x00000014000e7308 */ /* 0x000ee20000001000 */
[C---:B------:R-:W-:Y:S02]  /*0960*/  FSEL R25, R15.reuse, 1, P0 ;  /* 0x3f8000000f197808 */ /* 0x040fe40000000000 */
[----:B------:R-:W-:-:S05]  /*0970*/  FSEL R27, R15, 1, P2 ;  /* 0x3f8000000f1b7808 */ /* 0x000fca0001000000 */
[----:B------:R-:W4:Y:S08]  /*0980*/  MUFU.RCP R16, R16 ;  /* 0x0000001000107308 */ /* 0x000f300000001000 */
[----:B------:R1:W5:Y:S08]  /*0990*/  MUFU.RCP R19, R21 ;  /* 0x0000001500137308 */ /* 0x0003700000001000 */
[----:B------:R-:W0:Y:S01]  /*09a0*/  MUFU.RCP R17, R17 ;  /* 0x0000001100117308 */ /* 0x000e220000001000 */
[----:B-1----:R-:W-:-:S07]  /*09b0*/  FMUL R21, R2, R23 ;  /* 0x0000001702157220 */ /* 0x002fce0000400000 */
[----:B------:R-:W1:Y:S08]  /*09c0*/  MUFU.RCP R18, R18 ;  /* 0x0000001200127308 */ /* 0x000e700000001000 */
[----:B------:R-:W1:Y:S01]  /*09d0*/  MUFU.RCP R20, R22 ;  /* 0x0000001600147308 */ /* 0x000e620000001000 */
[----:B--2---:R-:W-:Y:S01]  /*09e0*/  FMUL R12, R12, R25 ;  /* 0x000000190c0c7220 */ /* 0x004fe20000400000 */
[----:B---3--:R-:W-:Y:S01]  /*09f0*/  FMUL R23, R14, R27 ;  /* 0x0000001b0e177220 */ /* 0x008fe20000400000 */
[----:B------:R-:W-:-:S02]  /*0a00*/  FSEL R25, R15, 1, P6 ;  /* 0x3f8000000f197808 */ /* 0x000fc40003000000 */
[C---:B------:R-:W-:Y:S02]  /*0a10*/  FSEL R2, R15.reuse, 1, P5 ;  /* 0x3f8000000f027808 */ /* 0x040fe40002800000 */
[C---:B------:R-:W-:Y:S02]  /*0a20*/  FSEL R14, R15.reuse, 1, P4 ;  /* 0x3f8000000f0e7808 */ /* 0x040fe40002000000 */
[C---:B------:R-:W-:Y:S02]  /*0a30*/  FSEL R27, R15.reuse, 1, P3 ;  /* 0x3f8000000f1b7808 */ /* 0x040fe40001800000 */
[----:B------:R-:W-:Y:S01]  /*0a40*/  FSEL R15, R15, 1, P1 ;  /* 0x3f8000000f0f7808 */ /* 0x000fe20000800000 */
[----:B----4-:R-:W-:Y:S01]  /*0a50*/  FMUL R16, R16, R25 ;  /* 0x0000001910107220 */ /* 0x010fe20000400000 */
[----:B-----5:R-:W-:Y:S01]  /*0a60*/  FMUL R2, R19, R2 ;  /* 0x0000000213027220 */ /* 0x020fe20000400000 */
[----:B0-----:R-:W-:Y:S01]  /*0a70*/  FMUL R17, R17, R14 ;  /* 0x0000000e11117220 */ /* 0x001fe20000400000 */
[----:B-1----:R-:W-:Y:S01]  /*0a80*/  FMUL R18, R18, R27 ;  /* 0x0000001b12127220 */ /* 0x002fe20000400000 */
[----:B------:R-:W-:Y:S01]  /*0a90*/  FMUL R20, R20, R15 ;  /* 0x0000000f14147220 */ /* 0x000fe20000400000 */
[----:B------:R-:W-:Y:S01]  /*0aa0*/  FMUL R7, R7, R16 ;  /* 0x0000001007077220 */ /* 0x000fe20000400000 */
[----:B------:R-:W-:-:S04]  /*0ab0*/  IMAD.WIDE R10, R0, 0x4, R10 ;  /* 0x00000004000a7825 */ /* 0x000fc800078e020a */
[----:B------:R-:W-:Y:S01]  /*0ac0*/  FMUL R4, R4, R21 ;  /* 0x0000001504047220 */ /* 0x000fe20000400000 */
[----:B------:R-:W-:Y:S01]  /*0ad0*/  FMUL R5, R5, R12 ;  /* 0x0000000c05057220 */ /* 0x000fe20000400000 */
[----:B------:R-:W-:Y:S01]  /*0ae0*/  FMUL R6, R6, R23 ;  /* 0x0000001706067220 */ /* 0x000fe20000400000 */
[----:B------:R-:W-:Y:S01]  /*0af0*/  FMUL R16, R3, R2 ;  /* 0x0000000203107220 */ /* 0x000fe20000400000 */
[----:B------:R-:W-:Y:S01]  /*0b00*/  FMUL R17, R8, R17 ;  /* 0x0000001108117220 */ /* 0x000fe20000400000 */
[----:B------:R-:W-:Y:S01]  /*0b10*/  FMUL R18, R9, R18 ;  /* 0x0000001209127220 */ /* 0x000fe20000400000 */
[----:B------:R-:W-:Y:S01]  /*0b20*/  FMUL R19, R13, R20 ;  /* 0x000000140d137220 */ /* 0x000fe20000400000 */
[----:B------:R-:W-:Y:S04]  /*0b30*/  STG.E.128 desc[UR4][R10.64], R4 ;  /* 0x000000040a007986 */ /* 0x000fe8000c101d04 */
[----:B------:R-:W-:Y:S01]  /*0b40*/  STG.E.128 desc[UR4][R10.64+0x800], R16 ;  /* 0x000800100a007986 */ /* 0x000fe2000c101d04 */
[----:B------:R-:W-:Y:S05]  /*0b50*/  EXIT ;  /* 0x000000000000794d */ /* 0x000fea0003800000 */
.L_x_0:
[----:B------:R-:W-:-:S00]  /*0b60*/  BRA `(.L_x_0) ;  /* 0xfffffffc00fc7947 */ /* 0x000fc0000383ffff */
[----:B------:R-:W-:-:S00]  /*0b70*/  NOP ;  /* 0x0000000000007918 */ /* 0x000fc00000000000 */
        /* <DEDUP_REMOVED lines=8> */
.L_x_1:


//--------------------- .nv.constant0.triton_poi_fused_native_group_norm_silu_14 --------------------------
	.section	.nv.constant0.triton_poi_fused_native_group_norm_silu_14,"a",@progbits
	.sectionflags	@""
	.align	4
.nv.constant0.triton_poi_fused_native_group_norm_silu_14:
	.zero		580
